//
// Generated by NVIDIA NVVM Compiler
//
// Compiler Build ID: CL-36424714
// Cuda compilation tools, release 13.0, V13.0.88
// Based on NVVM 20.0.0
//

.version 9.0
.target sm_100
.address_size 64

	// .globl	_Z14global_latencyPjiiS_S_
// _ZZ14global_latencyPjiiS_S_E8s_tvalue has been demoted
// _ZZ14global_latencyPjiiS_S_E7s_index has been demoted

.visible .entry _Z14global_latencyPjiiS_S_(
	.param .u64 .ptr .align 1 _Z14global_latencyPjiiS_S__param_0,
	.param .u32 _Z14global_latencyPjiiS_S__param_1,
	.param .u32 _Z14global_latencyPjiiS_S__param_2,
	.param .u64 .ptr .align 1 _Z14global_latencyPjiiS_S__param_3,
	.param .u64 .ptr .align 1 _Z14global_latencyPjiiS_S__param_4
)
{
	.reg .pred 	%p<6>;
	.reg .b32 	%r<137>;
	.reg .b64 	%rd<83>;
	// demoted variable
	.shared .align 4 .b8 _ZZ14global_latencyPjiiS_S_E8s_tvalue[1024];
	// demoted variable
	.shared .align 4 .b8 _ZZ14global_latencyPjiiS_S_E7s_index[1024];
	ld.param.u64 	%rd10, [_Z14global_latencyPjiiS_S__param_0];
	ld.param.u32 	%r14, [_Z14global_latencyPjiiS_S__param_1];
	ld.param.u32 	%r15, [_Z14global_latencyPjiiS_S__param_2];
	ld.param.u64 	%rd9, [_Z14global_latencyPjiiS_S__param_3];
	ld.param.u64 	%rd11, [_Z14global_latencyPjiiS_S__param_4];
	cvta.to.global.u64 	%rd1, %rd10;
	cvta.to.global.u64 	%rd2, %rd11;
	ld.global.u32 	%r134, [%rd2+1020];
	mov.b32 	%r130, 0;
	mov.u32 	%r18, _ZZ14global_latencyPjiiS_S_E7s_index;
	mov.u32 	%r21, _ZZ14global_latencyPjiiS_S_E8s_tvalue;
$L__BB0_1:
	shl.b32 	%r17, %r130, 2;
	add.s32 	%r19, %r18, %r17;
	mov.b32 	%r20, 0;
	st.shared.u32 	[%r19], %r20;
	add.s32 	%r22, %r21, %r17;
	st.shared.u32 	[%r22], %r20;
	st.shared.u32 	[%r19+4], %r20;
	st.shared.u32 	[%r22+4], %r20;
	st.shared.u32 	[%r19+8], %r20;
	st.shared.u32 	[%r22+8], %r20;
	st.shared.u32 	[%r19+12], %r20;
	st.shared.u32 	[%r22+12], %r20;
	st.shared.u32 	[%r19+16], %r20;
	st.shared.u32 	[%r22+16], %r20;
	st.shared.u32 	[%r19+20], %r20;
	st.shared.u32 	[%r22+20], %r20;
	st.shared.u32 	[%r19+24], %r20;
	st.shared.u32 	[%r22+24], %r20;
	st.shared.u32 	[%r19+28], %r20;
	st.shared.u32 	[%r22+28], %r20;
	st.shared.u32 	[%r19+32], %r20;
	st.shared.u32 	[%r22+32], %r20;
	st.shared.u32 	[%r19+36], %r20;
	st.shared.u32 	[%r22+36], %r20;
	st.shared.u32 	[%r19+40], %r20;
	st.shared.u32 	[%r22+40], %r20;
	st.shared.u32 	[%r19+44], %r20;
	st.shared.u32 	[%r22+44], %r20;
	st.shared.u32 	[%r19+48], %r20;
	st.shared.u32 	[%r22+48], %r20;
	st.shared.u32 	[%r19+52], %r20;
	st.shared.u32 	[%r22+52], %r20;
	st.shared.u32 	[%r19+56], %r20;
	st.shared.u32 	[%r22+56], %r20;
	st.shared.u32 	[%r19+60], %r20;
	st.shared.u32 	[%r22+60], %r20;
	st.shared.u32 	[%r19+64], %r20;
	st.shared.u32 	[%r22+64], %r20;
	st.shared.u32 	[%r19+68], %r20;
	st.shared.u32 	[%r22+68], %r20;
	st.shared.u32 	[%r19+72], %r20;
	st.shared.u32 	[%r22+72], %r20;
	st.shared.u32 	[%r19+76], %r20;
	st.shared.u32 	[%r22+76], %r20;
	st.shared.u32 	[%r19+80], %r20;
	st.shared.u32 	[%r22+80], %r20;
	st.shared.u32 	[%r19+84], %r20;
	st.shared.u32 	[%r22+84], %r20;
	st.shared.u32 	[%r19+88], %r20;
	st.shared.u32 	[%r22+88], %r20;
	st.shared.u32 	[%r19+92], %r20;
	st.shared.u32 	[%r22+92], %r20;
	st.shared.u32 	[%r19+96], %r20;
	st.shared.u32 	[%r22+96], %r20;
	st.shared.u32 	[%r19+100], %r20;
	st.shared.u32 	[%r22+100], %r20;
	st.shared.u32 	[%r19+104], %r20;
	st.shared.u32 	[%r22+104], %r20;
	st.shared.u32 	[%r19+108], %r20;
	st.shared.u32 	[%r22+108], %r20;
	st.shared.u32 	[%r19+112], %r20;
	st.shared.u32 	[%r22+112], %r20;
	st.shared.u32 	[%r19+116], %r20;
	st.shared.u32 	[%r22+116], %r20;
	st.shared.u32 	[%r19+120], %r20;
	st.shared.u32 	[%r22+120], %r20;
	st.shared.u32 	[%r19+124], %r20;
	st.shared.u32 	[%r22+124], %r20;
	add.s32 	%r130, %r130, 32;
	setp.ne.s32 	%p1, %r130, 256;
	@%p1 bra 	$L__BB0_1;
	setp.lt.s32 	%p2, %r15, 1;
	@%p2 bra 	$L__BB0_7;
	mov.b32 	%r131, 0;
$L__BB0_4:
	mov.b32 	%r133, 32;
$L__BB0_5:
	// begin inline asm
	mov.u64 	%rd12, %clock64;
	// end inline asm
	cvt.u32.u64 	%r25, %rd12;
	mul.wide.u32 	%rd44, %r134, 4;
	add.s64 	%rd45, %rd1, %rd44;
	ld.global.u32 	%r26, [%rd45];
	add.s32 	%r28, %r18, %r133;
	st.shared.u32 	[%r28+-32], %r26;
	// begin inline asm
	mov.u64 	%rd13, %clock64;
	// end inline asm
	cvt.u32.u64 	%r29, %rd13;
	sub.s32 	%r30, %r29, %r25;
	add.s32 	%r32, %r21, %r133;
	st.shared.u32 	[%r32+-32], %r30;
	// begin inline asm
	mov.u64 	%rd14, %clock64;
	// end inline asm
	cvt.u32.u64 	%r33, %rd14;
	mul.wide.u32 	%rd46, %r26, 4;
	add.s64 	%rd47, %rd1, %rd46;
	ld.global.u32 	%r34, [%rd47];
	st.shared.u32 	[%r28+-28], %r34;
	// begin inline asm
	mov.u64 	%rd15, %clock64;
	// end inline asm
	cvt.u32.u64 	%r35, %rd15;
	sub.s32 	%r36, %r35, %r33;
	st.shared.u32 	[%r32+-28], %r36;
	// begin inline asm
	mov.u64 	%rd16, %clock64;
	// end inline asm
	cvt.u32.u64 	%r37, %rd16;
	mul.wide.u32 	%rd48, %r34, 4;
	add.s64 	%rd49, %rd1, %rd48;
	ld.global.u32 	%r38, [%rd49];
	st.shared.u32 	[%r28+-24], %r38;
	// begin inline asm
	mov.u64 	%rd17, %clock64;
	// end inline asm
	cvt.u32.u64 	%r39, %rd17;
	sub.s32 	%r40, %r39, %r37;
	st.shared.u32 	[%r32+-24], %r40;
	// begin inline asm
	mov.u64 	%rd18, %clock64;
	// end inline asm
	cvt.u32.u64 	%r41, %rd18;
	mul.wide.u32 	%rd50, %r38, 4;
	add.s64 	%rd51, %rd1, %rd50;
	ld.global.u32 	%r42, [%rd51];
	st.shared.u32 	[%r28+-20], %r42;
	// begin inline asm
	mov.u64 	%rd19, %clock64;
	// end inline asm
	cvt.u32.u64 	%r43, %rd19;
	sub.s32 	%r44, %r43, %r41;
	st.shared.u32 	[%r32+-20], %r44;
	// begin inline asm
	mov.u64 	%rd20, %clock64;
	// end inline asm
	cvt.u32.u64 	%r45, %rd20;
	mul.wide.u32 	%rd52, %r42, 4;
	add.s64 	%rd53, %rd1, %rd52;
	ld.global.u32 	%r46, [%rd53];
	st.shared.u32 	[%r28+-16], %r46;
	// begin inline asm
	mov.u64 	%rd21, %clock64;
	// end inline asm
	cvt.u32.u64 	%r47, %rd21;
	sub.s32 	%r48, %r47, %r45;
	st.shared.u32 	[%r32+-16], %r48;
	// begin inline asm
	mov.u64 	%rd22, %clock64;
	// end inline asm
	cvt.u32.u64 	%r49, %rd22;
	mul.wide.u32 	%rd54, %r46, 4;
	add.s64 	%rd55, %rd1, %rd54;
	ld.global.u32 	%r50, [%rd55];
	st.shared.u32 	[%r28+-12], %r50;
	// begin inline asm
	mov.u64 	%rd23, %clock64;
	// end inline asm
	cvt.u32.u64 	%r51, %rd23;
	sub.s32 	%r52, %r51, %r49;
	st.shared.u32 	[%r32+-12], %r52;
	// begin inline asm
	mov.u64 	%rd24, %clock64;
	// end inline asm
	cvt.u32.u64 	%r53, %rd24;
	mul.wide.u32 	%rd56, %r50, 4;
	add.s64 	%rd57, %rd1, %rd56;
	ld.global.u32 	%r54, [%rd57];
	st.shared.u32 	[%r28+-8], %r54;
	// begin inline asm
	mov.u64 	%rd25, %clock64;
	// end inline asm
	cvt.u32.u64 	%r55, %rd25;
	sub.s32 	%r56, %r55, %r53;
	st.shared.u32 	[%r32+-8], %r56;
	// begin inline asm
	mov.u64 	%rd26, %clock64;
	// end inline asm
	cvt.u32.u64 	%r57, %rd26;
	mul.wide.u32 	%rd58, %r54, 4;
	add.s64 	%rd59, %rd1, %rd58;
	ld.global.u32 	%r58, [%rd59];
	st.shared.u32 	[%r28+-4], %r58;
	// begin inline asm
	mov.u64 	%rd27, %clock64;
	// end inline asm
	cvt.u32.u64 	%r59, %rd27;
	sub.s32 	%r60, %r59, %r57;
	st.shared.u32 	[%r32+-4], %r60;
	// begin inline asm
	mov.u64 	%rd28, %clock64;
	// end inline asm
	cvt.u32.u64 	%r61, %rd28;
	mul.wide.u32 	%rd60, %r58, 4;
	add.s64 	%rd61, %rd1, %rd60;
	ld.global.u32 	%r62, [%rd61];
	st.shared.u32 	[%r28], %r62;
	// begin inline asm
	mov.u64 	%rd29, %clock64;
	// end inline asm
	cvt.u32.u64 	%r63, %rd29;
	sub.s32 	%r64, %r63, %r61;
	st.shared.u32 	[%r32], %r64;
	// begin inline asm
	mov.u64 	%rd30, %clock64;
	// end inline asm
	cvt.u32.u64 	%r65, %rd30;
	mul.wide.u32 	%rd62, %r62, 4;
	add.s64 	%rd63, %rd1, %rd62;
	ld.global.u32 	%r66, [%rd63];
	st.shared.u32 	[%r28+4], %r66;
	// begin inline asm
	mov.u64 	%rd31, %clock64;
	// end inline asm
	cvt.u32.u64 	%r67, %rd31;
	sub.s32 	%r68, %r67, %r65;
	st.shared.u32 	[%r32+4], %r68;
	// begin inline asm
	mov.u64 	%rd32, %clock64;
	// end inline asm
	cvt.u32.u64 	%r69, %rd32;
	mul.wide.u32 	%rd64, %r66, 4;
	add.s64 	%rd65, %rd1, %rd64;
	ld.global.u32 	%r70, [%rd65];
	st.shared.u32 	[%r28+8], %r70;
	// begin inline asm
	mov.u64 	%rd33, %clock64;
	// end inline asm
	cvt.u32.u64 	%r71, %rd33;
	sub.s32 	%r72, %r71, %r69;
	st.shared.u32 	[%r32+8], %r72;
	// begin inline asm
	mov.u64 	%rd34, %clock64;
	// end inline asm
	cvt.u32.u64 	%r73, %rd34;
	mul.wide.u32 	%rd66, %r70, 4;
	add.s64 	%rd67, %rd1, %rd66;
	ld.global.u32 	%r74, [%rd67];
	st.shared.u32 	[%r28+12], %r74;
	// begin inline asm
	mov.u64 	%rd35, %clock64;
	// end inline asm
	cvt.u32.u64 	%r75, %rd35;
	sub.s32 	%r76, %r75, %r73;
	st.shared.u32 	[%r32+12], %r76;
	// begin inline asm
	mov.u64 	%rd36, %clock64;
	// end inline asm
	cvt.u32.u64 	%r77, %rd36;
	mul.wide.u32 	%rd68, %r74, 4;
	add.s64 	%rd69, %rd1, %rd68;
	ld.global.u32 	%r78, [%rd69];
	st.shared.u32 	[%r28+16], %r78;
	// begin inline asm
	mov.u64 	%rd37, %clock64;
	// end inline asm
	cvt.u32.u64 	%r79, %rd37;
	sub.s32 	%r80, %r79, %r77;
	st.shared.u32 	[%r32+16], %r80;
	// begin inline asm
	mov.u64 	%rd38, %clock64;
	// end inline asm
	cvt.u32.u64 	%r81, %rd38;
	mul.wide.u32 	%rd70, %r78, 4;
	add.s64 	%rd71, %rd1, %rd70;
	ld.global.u32 	%r82, [%rd71];
	st.shared.u32 	[%r28+20], %r82;
	// begin inline asm
	mov.u64 	%rd39, %clock64;
	// end inline asm
	cvt.u32.u64 	%r83, %rd39;
	sub.s32 	%r84, %r83, %r81;
	st.shared.u32 	[%r32+20], %r84;
	// begin inline asm
	mov.u64 	%rd40, %clock64;
	// end inline asm
	cvt.u32.u64 	%r85, %rd40;
	mul.wide.u32 	%rd72, %r82, 4;
	add.s64 	%rd73, %rd1, %rd72;
	ld.global.u32 	%r86, [%rd73];
	st.shared.u32 	[%r28+24], %r86;
	// begin inline asm
	mov.u64 	%rd41, %clock64;
	// end inline asm
	cvt.u32.u64 	%r87, %rd41;
	sub.s32 	%r88, %r87, %r85;
	st.shared.u32 	[%r32+24], %r88;
	// begin inline asm
	mov.u64 	%rd42, %clock64;
	// end inline asm
	cvt.u32.u64 	%r89, %rd42;
	mul.wide.u32 	%rd74, %r86, 4;
	add.s64 	%rd75, %rd1, %rd74;
	ld.global.u32 	%r134, [%rd75];
	st.shared.u32 	[%r28+28], %r134;
	// begin inline asm
	mov.u64 	%rd43, %clock64;
	// end inline asm
	cvt.u32.u64 	%r90, %rd43;
	sub.s32 	%r91, %r90, %r89;
	st.shared.u32 	[%r32+28], %r91;
	add.s32 	%r133, %r133, 64;
	setp.ne.s32 	%p3, %r133, 1056;
	@%p3 bra 	$L__BB0_5;
	add.s32 	%r131, %r131, 1;
	setp.ne.s32 	%p4, %r131, %r15;
	@%p4 bra 	$L__BB0_4;
$L__BB0_7:
	mul.wide.s32 	%rd76, %r14, 4;
	add.s64 	%rd77, %rd1, %rd76;
	st.global.u32 	[%rd77], %r134;
	mul.wide.u32 	%rd78, %r134, 4;
	add.s64 	%rd79, %rd1, %rd78;
	ld.global.u32 	%r93, [%rd79];
	st.global.u32 	[%rd77+4], %r93;
	add.s64 	%rd82, %rd2, 32;
	cvta.to.global.u64 	%rd80, %rd9;
	add.s64 	%rd81, %rd80, 32;
	mov.b32 	%r136, 32;
$L__BB0_8:
	add.s32 	%r95, %r18, %r136;
	ld.shared.u32 	%r96, [%r95+-32];
	st.global.u32 	[%rd82+-32], %r96;
	add.s32 	%r98, %r21, %r136;
	ld.shared.u32 	%r99, [%r98+-32];
	st.global.u32 	[%rd81+-32], %r99;
	ld.shared.u32 	%r100, [%r95+-28];
	st.global.u32 	[%rd82+-28], %r100;
	ld.shared.u32 	%r101, [%r98+-28];
	st.global.u32 	[%rd81+-28], %r101;
	ld.shared.u32 	%r102, [%r95+-24];
	st.global.u32 	[%rd82+-24], %r102;
	ld.shared.u32 	%r103, [%r98+-24];
	st.global.u32 	[%rd81+-24], %r103;
	ld.shared.u32 	%r104, [%r95+-20];
	st.global.u32 	[%rd82+-20], %r104;
	ld.shared.u32 	%r105, [%r98+-20];
	st.global.u32 	[%rd81+-20], %r105;
	ld.shared.u32 	%r106, [%r95+-16];
	st.global.u32 	[%rd82+-16], %r106;
	ld.shared.u32 	%r107, [%r98+-16];
	st.global.u32 	[%rd81+-16], %r107;
	ld.shared.u32 	%r108, [%r95+-12];
	st.global.u32 	[%rd82+-12], %r108;
	ld.shared.u32 	%r109, [%r98+-12];
	st.global.u32 	[%rd81+-12], %r109;
	ld.shared.u32 	%r110, [%r95+-8];
	st.global.u32 	[%rd82+-8], %r110;
	ld.shared.u32 	%r111, [%r98+-8];
	st.global.u32 	[%rd81+-8], %r111;
	ld.shared.u32 	%r112, [%r95+-4];
	st.global.u32 	[%rd82+-4], %r112;
	ld.shared.u32 	%r113, [%r98+-4];
	st.global.u32 	[%rd81+-4], %r113;
	ld.shared.u32 	%r114, [%r95];
	st.global.u32 	[%rd82], %r114;
	ld.shared.u32 	%r115, [%r98];
	st.global.u32 	[%rd81], %r115;
	ld.shared.u32 	%r116, [%r95+4];
	st.global.u32 	[%rd82+4], %r116;
	ld.shared.u32 	%r117, [%r98+4];
	st.global.u32 	[%rd81+4], %r117;
	ld.shared.u32 	%r118, [%r95+8];
	st.global.u32 	[%rd82+8], %r118;
	ld.shared.u32 	%r119, [%r98+8];
	st.global.u32 	[%rd81+8], %r119;
	ld.shared.u32 	%r120, [%r95+12];
	st.global.u32 	[%rd82+12], %r120;
	ld.shared.u32 	%r121, [%r98+12];
	st.global.u32 	[%rd81+12], %r121;
	ld.shared.u32 	%r122, [%r95+16];
	st.global.u32 	[%rd82+16], %r122;
	ld.shared.u32 	%r123, [%r98+16];
	st.global.u32 	[%rd81+16], %r123;
	ld.shared.u32 	%r124, [%r95+20];
	st.global.u32 	[%rd82+20], %r124;
	ld.shared.u32 	%r125, [%r98+20];
	st.global.u32 	[%rd81+20], %r125;
	ld.shared.u32 	%r126, [%r95+24];
	st.global.u32 	[%rd82+24], %r126;
	ld.shared.u32 	%r127, [%r98+24];
	st.global.u32 	[%rd81+24], %r127;
	ld.shared.u32 	%r128, [%r95+28];
	st.global.u32 	[%rd82+28], %r128;
	ld.shared.u32 	%r129, [%r98+28];
	st.global.u32 	[%rd81+28], %r129;
	add.s32 	%r136, %r136, 64;
	add.s64 	%rd82, %rd82, 64;
	add.s64 	%rd81, %rd81, 64;
	setp.ne.s32 	%p5, %r136, 1056;
	@%p5 bra 	$L__BB0_8;
	ret;

}


// ===== COMPILED SASS (sm_100) =====

	.target	sm_100

	.elftype	@"ET_EXEC"


//--------------------- .note.nv.tkinfo           --------------------------
	.section	.note.nv.tkinfo,"",@"SHT_NOTE"
	.sectionflags	@"SHF_NOTE_NV_TKINFO"
	.tkinfo
        /*0018*/ 	.word	0x00000002
        /*0030*/ 	.string	""
        /*0030*/ 	.string	"ptxas"
        /*0030*/ 	.string	"Cuda compilation tools, release 13.0, V13.0.88"
        /*0030*/ 	.string	"Build cuda_13.0.r13.0/compiler.36424714_0"
        /*0030*/ 	.string	"-arch sm_100 -m 64 "



//--------------------- .note.nv.cuinfo           --------------------------
	.section	.note.nv.cuinfo,"",@"SHT_NOTE"
	.sectionflags	@"SHF_NOTE_NV_CUINFO"
        /*0018*/ 	.short	0x0002
        /*001a*/ 	.short	0x0064
        /*001c*/ 	.short	0x0082
	.zero		2


//--------------------- .nv.info                  --------------------------
	.section	.nv.info,"",@"SHT_CUDA_INFO"
	.align	4


	//----- nvinfo : EIATTR_REGCOUNT
	.align		4
        /*0000*/ 	.byte	0x04, 0x2f
        /*0002*/ 	.short	(.L_1 - .L_0)
	.align		4
.L_0:
        /*0004*/ 	.word	index@(_Z14global_latencyPjiiS_S_)
        /*0008*/ 	.word	0x00000020


	//----- nvinfo : EIATTR_FRAME_SIZE
	.align		4
.L_1:
        /*000c*/ 	.byte	0x04, 0x11
        /*000e*/ 	.short	(.L_3 - .L_2)
	.align		4
.L_2:
        /*0010*/ 	.word	index@(_Z14global_latencyPjiiS_S_)
        /*0014*/ 	.word	0x00000000


	//----- nvinfo : EIATTR_MIN_STACK_SIZE
	.align		4
.L_3:
        /*0018*/ 	.byte	0x04, 0x12
        /*001a*/ 	.short	(.L_5 - .L_4)
	.align		4
.L_4:
        /*001c*/ 	.word	index@(_Z14global_latencyPjiiS_S_)
        /*0020*/ 	.word	0x00000000
.L_5:


//--------------------- .nv.compat                --------------------------
	.section	.nv.compat,"",@"SHT_CUDA_COMPAT_INFO"
	.align	4
        /*0000*/ 	.byte	0x02, 0x09, 0x00, 0x00, 0x02, 0x02, 0x01, 0x00, 0x02, 0x05, 0x05, 0x00, 0x03, 0x07, 0x01, 0x01
        /*0010*/ 	.byte	0x02, 0x03, 0x00, 0x00, 0x02, 0x06, 0x01, 0x00, 0x04, 0x0b, 0x08, 0x00, 0x09, 0x00, 0x00, 0x00
        /*0020*/ 	.byte	0x00, 0x00, 0x00, 0x00


//--------------------- .nv.info._Z14global_latencyPjiiS_S_ --------------------------
	.section	.nv.info._Z14global_latencyPjiiS_S_,"",@"SHT_CUDA_INFO"
	.sectionflags	@""
	.align	4


	//----- nvinfo : EIATTR_CUDA_API_VERSION
	.align		4
        /*0000*/ 	.byte	0x04, 0x37
        /*0002*/ 	.short	(.L_7 - .L_6)
.L_6:
        /*0004*/ 	.word	0x00000082


	//----- nvinfo : EIATTR_KPARAM_INFO
	.align		4
.L_7:
        /*0008*/ 	.byte	0x04, 0x17
        /*000a*/ 	.short	(.L_9 - .L_8)
.L_8:
        /*000c*/ 	.word	0x00000000
        /*0010*/ 	.short	0x0004
        /*0012*/ 	.short	0x0018
        /*0014*/ 	.byte	0x00, 0xf5, 0x21, 0x00


	//----- nvinfo : EIATTR_KPARAM_INFO
	.align		4
.L_9:
        /*0018*/ 	.byte	0x04, 0x17
        /*001a*/ 	.short	(.L_11 - .L_10)
.L_10:
        /*001c*/ 	.word	0x00000000
        /*0020*/ 	.short	0x0003
        /*0022*/ 	.short	0x0010
        /*0024*/ 	.byte	0x00, 0xf5, 0x21, 0x00


	//----- nvinfo : EIATTR_KPARAM_INFO
	.align		4
.L_11:
        /*0028*/ 	.byte	0x04, 0x17
        /*002a*/ 	.short	(.L_13 - .L_12)
.L_12:
        /*002c*/ 	.word	0x00000000
        /*0030*/ 	.short	0x0002
        /*0032*/ 	.short	0x000c
        /*0034*/ 	.byte	0x00, 0xf0, 0x11, 0x00


	//----- nvinfo : EIATTR_KPARAM_INFO
	.align		4
.L_13:
        /*0038*/ 	.byte	0x04, 0x17
        /*003a*/ 	.short	(.L_15 - .L_14)
.L_14:
        /*003c*/ 	.word	0x00000000
        /*0040*/ 	.short	0x0001
        /*0042*/ 	.short	0x0008
        /*0044*/ 	.byte	0x00, 0xf0, 0x11, 0x00


	//----- nvinfo : EIATTR_KPARAM_INFO
	.align		4
.L_15:
        /*0048*/ 	.byte	0x04, 0x17
        /*004a*/ 	.short	(.L_17 - .L_16)
.L_16:
        /*004c*/ 	.word	0x00000000
        /*0050*/ 	.short	0x0000
        /*0052*/ 	.short	0x0000
        /*0054*/ 	.byte	0x00, 0xf5, 0x21, 0x00


	//----- nvinfo : EIATTR_SPARSE_MMA_MASK
	.align		4
.L_17:
        /*0058*/ 	.byte	0x03, 0x50
        /*005a*/ 	.short	0x0000


	//----- nvinfo : EIATTR_MAXREG_COUNT
	.align		4
        /*005c*/ 	.byte	0x03, 0x1b
        /*005e*/ 	.short	0x00ff


	//----- nvinfo : EIATTR_MERCURY_ISA_VERSION
	.align		4
        /*0060*/ 	.byte	0x03, 0x5f
        /*0062*/ 	.short	0x0101


	//----- nvinfo : EIATTR_VRC_CTA_INIT_COUNT
	.align		4
        /*0064*/ 	.byte	0x02, 0x4a
	.zero		1
	.zero		1


	//----- nvinfo : EIATTR_EXIT_INSTR_OFFSETS
	.align		4
        /*0068*/ 	.byte	0x04, 0x1c
        /*006a*/ 	.short	(.L_19 - .L_18)


	//   ....[0]....
.L_18:
        /*006c*/ 	.word	0x00001200


	//----- nvinfo : EIATTR_CBANK_PARAM_SIZE
	.align		4
.L_19:
        /*0070*/ 	.byte	0x03, 0x19
        /*0072*/ 	.short	0x0020


	//----- nvinfo : EIATTR_PARAM_CBANK
	.align		4
        /*0074*/ 	.byte	0x04, 0x0a
        /*0076*/ 	.short	(.L_21 - .L_20)
	.align		4
.L_20:
        /*0078*/ 	.word	index@(.nv.constant0._Z14global_latencyPjiiS_S_)
        /*007c*/ 	.short	0x0380
        /*007e*/ 	.short	0x0020


	//----- nvinfo : EIATTR_SW_WAR
	.align		4
.L_21:
        /*0080*/ 	.byte	0x04, 0x36
        /*0082*/ 	.short	(.L_23 - .L_22)
.L_22:
        /*0084*/ 	.word	0x00000008
.L_23:


//--------------------- .nv.callgraph             --------------------------
	.section	.nv.callgraph,"",@"SHT_CUDA_CALLGRAPH"
	.align	4
	.sectionentsize	8
	.align		4
        /*0000*/ 	.word	0x00000000
	.align		4
        /*0004*/ 	.word	0xffffffff
	.align		4
        /*0008*/ 	.word	0x00000000
	.align		4
        /*000c*/ 	.word	0xfffffffe
	.align		4
        /*0010*/ 	.word	0x00000000
	.align		4
        /*0014*/ 	.word	0xfffffffd
	.align		4
        /*0018*/ 	.word	0x00000000
	.align		4
        /*001c*/ 	.word	0xfffffffc


//--------------------- .text._Z14global_latencyPjiiS_S_ --------------------------
	.section	.text._Z14global_latencyPjiiS_S_,"ax",@progbits
	.align	128
        .global         _Z14global_latencyPjiiS_S_
        .type           _Z14global_latencyPjiiS_S_,@function
        .size           _Z14global_latencyPjiiS_S_,(.L_x_6 - _Z14global_latencyPjiiS_S_)
        .other          _Z14global_latencyPjiiS_S_,@"STO_CUDA_ENTRY STV_DEFAULT"
_Z14global_latencyPjiiS_S_:
.text._Z14global_latencyPjiiS_S_:
[----:B------:R-:W-:Y:S08]  /*0000*/  LDC R1, c[0x0][0x37c] ;  /* 0x0000df00ff017b82 */ /* 0x000ff00000000800 */
[----:B------:R-:W0:Y:S01]  /*0010*/  LDC.64 R2, c[0x0][0x398] ;  /* 0x0000e600ff027b82 */ /* 0x000e220000000a00 */
[----:B------:R-:W0:Y:S02]  /*0020*/  LDCU.64 UR10, c[0x0][0x358] ;  /* 0x00006b00ff0a77ac */ /* 0x000e240008000a00 */
[----:B0-----:R0:W5:Y:S05]  /*0030*/  LDG.E R7, desc[UR10][R2.64+0x3fc] ;  /* 0x0003fc0a02077981 */ /* 0x00116a000c1e1900 */
[----:B------:R-:W1:Y:S01]  /*0040*/  S2UR UR7, SR_CgaCtaId ;  /* 0x00000000000779c3 */ /* 0x000e620000008800 */
[----:B------:R-:W-:-:S02]  /*0050*/  UMOV UR4, 0x400 ;  /* 0x0000040000047882 */ /* 0x000fc40000000000 */
[----:B------:R-:W-:Y:S02]  /*0060*/  UIADD3 UR5, UPT, UPT, UR4, 0x400, URZ ;  /* 0x0000040004057890 */ /* 0x000fe4000fffe0ff */
[----:B-1----:R-:W-:Y:S02]  /*0070*/  ULEA UR6, UR7, UR4, 0x18 ;  /* 0x0000000407067291 */ /* 0x002fe4000f8ec0ff */
[----:B------:R-:W-:Y:S01]  /*0080*/  ULEA UR5, UR7, UR5, 0x18 ;  /* 0x0000000507057291 */ /* 0x000fe2000f8ec0ff */
[----:B0-----:R-:W-:-:S11]  /*0090*/  UMOV UR4, URZ ;  /* 0x000000ff00047c82 */ /* 0x001fd60008000000 */
.L_x_0:
[----:B------:R-:W-:Y:S02]  /*00a0*/  ULEA UR7, UR4, UR5, 0x2 ;  /* 0x0000000504077291 */ /* 0x000fe4000f8e10ff */
[----:B------:R-:W-:Y:S02]  /*00b0*/  ULEA UR8, UR4, UR6, 0x2 ;  /* 0x0000000604087291 */ /* 0x000fe4000f8e10ff */
[----:B------:R-:W-:-:S04]  /*00c0*/  UIADD3 UR4, UPT, UPT, UR4, 0x20, URZ ;  /* 0x0000002004047890 */ /* 0x000fc8000fffe0ff */
[----:B------:R-:W-:Y:S01]  /*00d0*/  UISETP.NE.AND UP0, UPT, UR4, 0x100, UPT ;  /* 0x000001000400788c */ /* 0x000fe2000bf05270 */
[----:B------:R-:W-:Y:S04]  /*00e0*/  STS [UR7], RZ ;  /* 0x000000ffff007988 */ /* 0x000fe80008000807 */
[----:B------:R-:W-:Y:S04]  /*00f0*/  STS [UR8], RZ ;  /* 0x000000ffff007988 */ /* 0x000fe80008000808 */
[----:B------:R-:W-:Y:S04]  /*0100*/  STS [UR7+0x4], RZ ;  /* 0x000004ffff007988 */ /* 0x000fe80008000807 */
        /* <DEDUP_REMOVED lines=60> */
[----:B------:R-:W-:Y:S01]  /*04d0*/  STS [UR8+0x7c], RZ ;  /* 0x00007cffff007988 */ /* 0x000fe20008000808 */
[----:B------:R-:W-:Y:S05]  /*04e0*/  BRA.U UP0, `(.L_x_0) ;  /* 0xfffffff900ec7547 */ /* 0x000fea000b83ffff */
[----:B------:R-:W0:Y:S02]  /*04f0*/  LDCU UR4, c[0x0][0x38c] ;  /* 0x00007180ff0477ac */ /* 0x000e240008000800 */
[----:B0-----:R-:W-:-:S09]  /*0500*/  UISETP.GE.AND UP0, UPT, UR4, 0x1, UPT ;  /* 0x000000010400788c */ /* 0x001fd2000bf06270 */
[----:B------:R-:W-:Y:S05]  /*0510*/  BRA.U !UP0, `(.L_x_1) ;  /* 0x0000000908287547 */ /* 0x000fea000b800000 */
[----:B------:R-:W-:-:S05]  /*0520*/  UMOV UR4, URZ ;  /* 0x000000ff00047c82 */ /* 0x000fca0008000000 */
.L_x_3:
[----:B------:R-:W0:Y:S01]  /*0530*/  LDC.64 R2, c[0x0][0x380] ;  /* 0x0000e000ff027b82 */ /* 0x000e220000000a00 */
[----:B------:R-:W1:Y:S01]  /*0540*/  LDCU UR7, c[0x0][0x38c] ;  /* 0x00007180ff0777ac */ /* 0x000e620008000800 */
[----:B------:R-:W-:Y:S01]  /*0550*/  IMAD.MOV.U32 R0, RZ, RZ, 0x20 ;  /* 0x00000020ff007424 */ /* 0x000fe200078e00ff */
[----:B------:R-:W-:-:S04]  /*0560*/  UIADD3 UR4, UPT, UPT, UR4, 0x1, URZ ;  /* 0x0000000104047890 */ /* 0x000fc8000fffe0ff */
[----:B-1----:R-:W-:-:S11]  /*0570*/  UISETP.NE.AND UP0, UPT, UR4, UR7, UPT ;  /* 0x000000070400728c */ /* 0x002fd6000bf05270 */
.L_x_2:
[----:B------:R-:W1:Y:S01]  /*0580*/  S2UR UR7, SR_CLOCKLO ;  /* 0x00000000000779c3 */ /* 0x000e620000005000 */
[----:B------:R-:W-:Y:S01]  /*0590*/  NOP ;  /* 0x0000000000007918 */ /* 0x000fe20000000000 */
[----:B0----5:R-:W-:-:S06]  /*05a0*/  IMAD.WIDE.U32 R4, R7, 0x4, R2 ;  /* 0x0000000407047825 */ /* 0x021fcc00078e0002 */
[----:B------:R-:W2:Y:S04]  /*05b0*/  LDG.E R5, desc[UR10][R4.64] ;  /* 0x0000000a04057981 */ /* 0x000ea8000c1e1900 */
[----:B--2---:R0:W-:Y:S01]  /*05c0*/  STS [R0+UR5+-0x20], R5 ;  /* 0xffffe00500007988 */ /* 0x0041e20008000805 */
[----:B------:R-:W-:-:S05]  /*05d0*/  CS2R.32 R7, SR_CLOCKLO ;  /* 0x0000000000077805 */ /* 0x000fca0000005000 */
[----:B-1----:R-:W-:-:S05]  /*05e0*/  VIADD R7, R7, -UR7 ;  /* 0x8000000707077c36 */ /* 0x002fca0008000000 */
[----:B------:R1:W-:Y:S01]  /*05f0*/  STS [R0+UR6+-0x20], R7 ;  /* 0xffffe00700007988 */ /* 0x0003e20008000806 */
[----:B------:R-:W2:Y:S01]  /*0600*/  S2UR UR7, SR_CLOCKLO ;  /* 0x00000000000779c3 */ /* 0x000ea20000005000 */
[----:B------:R-:W-:Y:S01]  /*0610*/  NOP ;  /* 0x0000000000007918 */ /* 0x000fe20000000000 */
[----:B0-----:R-:W-:-:S06]  /*0620*/  IMAD.WIDE.U32 R4, R5, 0x4, R2 ;  /* 0x0000000405047825 */ /* 0x001fcc00078e0002 */
[----:B------:R-:W3:Y:S04]  /*0630*/  LDG.E R5, desc[UR10][R4.64] ;  /* 0x0000000a04057981 */ /* 0x000ee8000c1e1900 */
[----:B---3--:R0:W-:Y:S01]  /*0640*/  STS [R0+UR5+-0x1c], R5 ;  /* 0xffffe40500007988 */ /* 0x0081e20008000805 */
[----:B-1----:R-:W-:-:S04]  /*0650*/  CS2R.32 R7, SR_CLOCKLO ;  /* 0x0000000000077805 */ /* 0x002fc80000005000 */
[----:B--2---:R-:W-:-:S05]  /*0660*/  IADD3 R7, PT, PT, R7, -UR7, RZ ;  /* 0x8000000707077c10 */ /* 0x004fca000fffe0ff */
[----:B------:R1:W-:Y:S01]  /*0670*/  STS [R0+UR6+-0x1c], R7 ;  /* 0xffffe40700007988 */ /* 0x0003e20008000806 */
[----:B------:R-:W2:Y:S01]  /*0680*/  S2UR UR7, SR_CLOCKLO ;  /* 0x00000000000779c3 */ /* 0x000ea20000005000 */
[----:B------:R-:W-:Y:S01]  /*0690*/  NOP ;  /* 0x0000000000007918 */ /* 0x000fe20000000000 */
[----:B0-----:R-:W-:-:S06]  /*06a0*/  IMAD.WIDE.U32 R4, R5, 0x4, R2 ;  /* 0x0000000405047825 */ /* 0x001fcc00078e0002 */
[----:B------:R-:W3:Y:S04]  /*06b0*/  LDG.E R5, desc[UR10][R4.64] ;  /* 0x0000000a04057981 */ /* 0x000ee8000c1e1900 */
[----:B---3--:R0:W-:Y:S01]  /*06c0*/  STS [R0+UR5+-0x18], R5 ;  /* 0xffffe80500007988 */ /* 0x0081e20008000805 */
[----:B-1----:R-:W-:-:S05]  /*06d0*/  CS2R.32 R7, SR_CLOCKLO ;  /* 0x0000000000077805 */ /* 0x002fca0000005000 */
[----:B--2---:R-:W-:-:S05]  /*06e0*/  VIADD R7, R7, -UR7 ;  /* 0x8000000707077c36 */ /* 0x004fca0008000000 */
        /* <DEDUP_REMOVED lines=45> */
[----:B---3--:R0:W-:Y:S01]  /*09c0*/  STS [R0+UR5], R5 ;  /* 0x0000000500007988 */ /* 0x0081e20008000805 */
[----:B-1----:R-:W-:-:S05]  /*09d0*/  CS2R.32 R7, SR_CLOCKLO ;  /* 0x0000000000077805 */ /* 0x002fca0000005000 */
[----:B--2---:R-:W-:-:S05]  /*09e0*/  VIADD R7, R7, -UR7 ;  /* 0x8000000707077c36 */ /* 0x004fca0008000000 */
[----:B------:R1:W-:Y:S01]  /*09f0*/  STS [R0+UR6], R7 ;  /* 0x0000000700007988 */ /* 0x0003e20008000806 */
[----:B------:R-:W2:Y:S01]  /*0a00*/  S2UR UR7, SR_CLOCKLO ;  /* 0x00000000000779c3 */ /* 0x000ea20000005000 */
[----:B------:R-:W-:Y:S01]  /*0a10*/  NOP ;  /* 0x0000000000007918 */ /* 0x000fe20000000000 */
[----:B0-----:R-:W-:-:S06]  /*0a20*/  IMAD.WIDE.U32 R4, R5, 0x4, R2 ;  /* 0x0000000405047825 */ /* 0x001fcc00078e0002 */
[----:B------:R-:W3:Y:S04]  /*0a30*/  LDG.E R5, desc[UR10][R4.64] ;  /* 0x0000000a04057981 */ /* 0x000ee8000c1e1900 */
[----:B---3--:R0:W-:Y:S01]  /*0a40*/  STS [R0+UR5+0x4], R5 ;  /* 0x0000040500007988 */ /* 0x0081e20008000805 */
[----:B-1----:R-:W-:-:S04]  /*0a50*/  CS2R.32 R7, SR_CLOCKLO ;  /* 0x0000000000077805 */ /* 0x002fc80000005000 */
[----:B--2---:R-:W-:-:S05]  /*0a60*/  IADD3 R7, PT, PT, R7, -UR7, RZ ;  /* 0x8000000707077c10 */ /* 0x004fca000fffe0ff */
[----:B------:R1:W-:Y:S01]  /*0a70*/  STS [R0+UR6+0x4], R7 ;  /* 0x0000040700007988 */ /* 0x0003e20008000806 */
[----:B------:R-:W2:Y:S01]  /*0a80*/  S2UR UR7, SR_CLOCKLO ;  /* 0x00000000000779c3 */ /* 0x000ea20000005000 */
[----:B------:R-:W-:Y:S01]  /*0a90*/  NOP ;  /* 0x0000000000007918 */ /* 0x000fe20000000000 */
[----:B0-----:R-:W-:-:S06]  /*0aa0*/  IMAD.WIDE.U32 R4, R5, 0x4, R2 ;  /* 0x0000000405047825 */ /* 0x001fcc00078e0002 */
[----:B------:R-:W3:Y:S04]  /*0ab0*/  LDG.E R5, desc[UR10][R4.64] ;  /* 0x0000000a04057981 */ /* 0x000ee8000c1e1900 */
[----:B---3--:R0:W-:Y:S01]  /*0ac0*/  STS [R0+UR5+0x8], R5 ;  /* 0x0000080500007988 */ /* 0x0081e20008000805 */
[----:B-1----:R-:W-:-:S05]  /*0ad0*/  CS2R.32 R7, SR_CLOCKLO ;  /* 0x0000000000077805 */ /* 0x002fca0000005000 */
[----:B--2---:R-:W-:-:S05]  /*0ae0*/  VIADD R7, R7, -UR7 ;  /* 0x8000000707077c36 */ /* 0x004fca0008000000 */
[----:B------:R1:W-:Y:S01]  /*0af0*/  STS [R0+UR6+0x8], R7 ;  /* 0x0000080700007988 */ /* 0x0003e20008000806 */
        /* <DEDUP_REMOVED lines=34> */
[----:B0-----:R-:W-:-:S05]  /*0d20*/  IMAD.WIDE.U32 R4, R5, 0x4, R2 ;  /* 0x0000000405047825 */ /* 0x001fca00078e0002 */
[----:B-1----:R-:W3:Y:S04]  /*0d30*/  LDG.E R7, desc[UR10][R4.64] ;  /* 0x0000000a04077981 */ /* 0x002ee8000c1e1900 */
[----:B---3--:R-:W-:Y:S01]  /*0d40*/  STS [R0+UR5+0x1c], R7 ;  /* 0x00001c0700007988 */ /* 0x008fe20008000805 */
[----:B------:R-:W-:-:S04]  /*0d50*/  CS2R.32 R5, SR_CLOCKLO ;  /* 0x0000000000057805 */ /* 0x000fc80000005000 */
[----:B--2---:R-:W-:-:S05]  /*0d60*/  IADD3 R5, PT, PT, R5, -UR7, RZ ;  /* 0x8000000705057c10 */ /* 0x004fca000fffe0ff */
[----:B------:R0:W-:Y:S02]  /*0d70*/  STS [R0+UR6+0x1c], R5 ;  /* 0x00001c0500007988 */ /* 0x0001e40008000806 */
[----:B0-----:R-:W-:-:S05]  /*0d80*/  VIADD R0, R0, 0x40 ;  /* 0x0000004000007836 */ /* 0x001fca0000000000 */
[----:B------:R-:W-:-:S13]  /*0d90*/  ISETP.NE.AND P0, PT, R0, 0x420, PT ;  /* 0x000004200000780c */ /* 0x000fda0003f05270 */
[----:B------:R-:W-:Y:S05]  /*0da0*/  @P0 BRA `(.L_x_2) ;  /* 0xfffffff400f40947 */ /* 0x000fea000383ffff */
[----:B------:R-:W-:Y:S05]  /*0db0*/  BRA.U UP0, `(.L_x_3) ;  /* 0xfffffff500dc7547 */ /* 0x000fea000b83ffff */
.L_x_1:
[----:B------:R-:W0:Y:S01]  /*0dc0*/  LDC R3, c[0x0][0x388] ;  /* 0x0000e200ff037b82 */ /* 0x000e220000000800 */
[----:B------:R-:W1:Y:S07]  /*0dd0*/  LDCU.128 UR12, c[0x0][0x390] ;  /* 0x00007200ff0c77ac */ /* 0x000e6e0008000c00 */
[----:B------:R-:W0:Y:S02]  /*0de0*/  LDC.64 R4, c[0x0][0x380] ;  /* 0x0000e000ff047b82 */ /* 0x000e240000000a00 */
[----:B0-----:R-:W-:-:S04]  /*0df0*/  IMAD.WIDE R2, R3, 0x4, R4 ;  /* 0x0000000403027825 */ /* 0x001fc800078e0204 */
[----:B-----5:R-:W-:Y:S01]  /*0e00*/  IMAD.WIDE.U32 R4, R7, 0x4, R4 ;  /* 0x0000000407047825 */ /* 0x020fe200078e0004 */
[----:B------:R0:W-:Y:S05]  /*0e10*/  STG.E desc[UR10][R2.64], R7 ;  /* 0x0000000702007986 */ /* 0x0001ea000c10190a */
[----:B------:R-:W2:Y:S01]  /*0e20*/  LDG.E R5, desc[UR10][R4.64] ;  /* 0x0000000a04057981 */ /* 0x000ea2000c1e1900 */
[----:B-1----:R-:W-:Y:S01]  /*0e30*/  UIADD3 UR8, UP0, UPT, UR14, 0x20, URZ ;  /* 0x000000200e087890 */ /* 0x002fe2000ff1e0ff */
[----:B------:R-:W-:Y:S01]  /*0e40*/  HFMA2 R0, -RZ, RZ, 0, 1.9073486328125e-06 ;  /* 0x00000020ff007431 */ /* 0x000fe200000001ff */
[----:B------:R-:W-:Y:S02]  /*0e50*/  UIADD3 UR4, UP1, UPT, UR12, 0x20, URZ ;  /* 0x000000200c047890 */ /* 0x000fe4000ff3e0ff */
[----:B------:R-:W-:-:S02]  /*0e60*/  UIADD3.X UR9, UPT, UPT, URZ, UR15, URZ, UP0, !UPT ;  /* 0x0000000fff097290 */ /* 0x000fc400087fe4ff */
[----:B------:R-:W-:Y:S01]  /*0e70*/  UIADD3.X UR7, UPT, UPT, URZ, UR13, URZ, UP1, !UPT ;  /* 0x0000000dff077290 */ /* 0x000fe20008ffe4ff */
[----:B------:R-:W-:Y:S01]  /*0e80*/  IMAD.U32 R14, RZ, RZ, UR8 ;  /* 0x00000008ff0e7e24 */ /* 0x000fe2000f8e00ff */
[----:B------:R-:W-:Y:S02]  /*0e90*/  MOV R12, UR4 ;  /* 0x00000004000c7c02 */ /* 0x000fe40008000f00 */
[----:B------:R-:W-:Y:S02]  /*0ea0*/  IMAD.U32 R15, RZ, RZ, UR9 ;  /* 0x00000009ff0f7e24 */ /* 0x000fe4000f8e00ff */
[----:B------:R-:W-:Y:S01]  /*0eb0*/  MOV R13, UR7 ;  /* 0x00000007000d7c02 */ /* 0x000fe20008000f00 */
[----:B--2---:R0:W-:Y:S06]  /*0ec0*/  STG.E desc[UR10][R2.64+0x4], R5 ;  /* 0x0000040502007986 */ /* 0x0041ec000c10190a */
.L_x_4:
[----:B---3--:R-:W1:Y:S01]  /*0ed0*/  LDS.128 R20, [R0+UR5+-0x20] ;  /* 0xffffe00500147984 */ /* 0x008e620008000c00 */
[----:B------:R-:W-:Y:S01]  /*0ee0*/  IMAD.MOV.U32 R28, RZ, RZ, R14 ;  /* 0x000000ffff1c7224 */ /* 0x000fe200078e000e */
[----:B------:R-:W-:Y:S01]  /*0ef0*/  MOV R29, R15 ;  /* 0x0000000f001d7202 */ /* 0x000fe20000000f00 */
[----:B0-----:R-:W-:Y:S01]  /*0f00*/  IMAD.MOV.U32 R2, RZ, RZ, R12 ;  /* 0x000000ffff027224 */ /* 0x001fe200078e000c */
[----:B------:R-:W0:Y:S01]  /*0f10*/  LDS.128 R24, [R0+UR6+-0x20] ;  /* 0xffffe00600187984 */ /* 0x000e220008000c00 */
[----:B------:R-:W-:-:S03]  /*0f20*/  MOV R3, R13 ;  /* 0x0000000d00037202 */ /* 0x000fc60000000f00 */
[----:B------:R-:W2:Y:S04]  /*0f30*/  LDS.128 R4, [R0+UR5+-0x10] ;  /* 0xfffff00500047984 */ /* 0x000ea80008000c00 */
[----:B------:R-:W3:Y:S04]  /*0f40*/  LDS.128 R8, [R0+UR6+-0x10] ;  /* 0xfffff00600087984 */ /* 0x000ee80008000c00 */
[----:B------:R-:W4:Y:S04]  /*0f50*/  LDS.128 R16, [R0+UR5] ;  /* 0x0000000500107984 */ /* 0x000f280008000c00 */
[----:B------:R-:W5:Y:S04]  /*0f60*/  LDS.128 R12, [R0+UR6] ;  /* 0x00000006000c7984 */ /* 0x000f680008000c00 */
[----:B-1----:R-:W-:Y:S04]  /*0f70*/  STG.E desc[UR10][R28.64+-0x20], R20 ;  /* 0xffffe0141c007986 */ /* 0x002fe8000c10190a */
[----:B0-----:R-:W-:Y:S04]  /*0f80*/  STG.E desc[UR10][R2.64+-0x20], R24 ;  /* 0xffffe01802007986 */ /* 0x001fe8000c10190a */
[----:B------:R-:W-:Y:S04]  /*0f90*/  STG.E desc[UR10][R28.64+-0x1c], R21 ;  /* 0xffffe4151c007986 */ /* 0x000fe8000c10190a */
[----:B------:R-:W-:Y:S04]  /*0fa0*/  STG.E desc[UR10][R2.64+-0x1c], R25 ;  /* 0xffffe41902007986 */ /* 0x000fe8000c10190a */
[----:B------:R-:W-:Y:S04]  /*0fb0*/  STG.E desc[UR10][R28.64+-0x18], R22 ;  /* 0xffffe8161c007986 */ /* 0x000fe8000c10190a */
[----:B------:R-:W-:Y:S04]  /*0fc0*/  STG.E desc[UR10][R2.64+-0x18], R26 ;  /* 0xffffe81a02007986 */ /* 0x000fe8000c10190a */
[----:B------:R-:W-:Y:S04]  /*0fd0*/  STG.E desc[UR10][R28.64+-0x14], R23 ;  /* 0xffffec171c007986 */ /* 0x000fe8000c10190a */
[----:B------:R-:W-:Y:S04]  /*0fe0*/  STG.E desc[UR10][R2.64+-0x14], R27 ;  /* 0xffffec1b02007986 */ /* 0x000fe8000c10190a */
[----:B------:R-:W0:Y:S04]  /*0ff0*/  LDS.128 R20, [R0+UR5+0x10] ;  /* 0x0000100500147984 */ /* 0x000e280008000c00 */
[----:B------:R1:W0:Y:S04]  /*1000*/  LDS.128 R24, [R0+UR6+0x10] ;  /* 0x0000100600187984 */ /* 0x0002280008000c00 */
[----:B--2---:R-:W-:Y:S04]  /*1010*/  STG.E desc[UR10][R28.64+-0x10], R4 ;  /* 0xfffff0041c007986 */ /* 0x004fe8000c10190a */
[----:B---3--:R-:W-:Y:S01]  /*1020*/  STG.E desc[UR10][R2.64+-0x10], R8 ;  /* 0xfffff00802007986 */ /* 0x008fe2000c10190a */
[----:B-1----:R-:W-:-:S03]  /*1030*/  VIADD R0, R0, 0x40 ;  /* 0x0000004000007836 */ /* 0x002fc60000000000 */
[----:B------:R-:W-:Y:S02]  /*1040*/  STG.E desc[UR10][R28.64+-0xc], R5 ;  /* 0xfffff4051c007986 */ /* 0x000fe4000c10190a */
[----:B------:R-:W-:Y:S02]  /*1050*/  ISETP.NE.AND P0, PT, R0, 0x420, PT ;  /* 0x000004200000780c */ /* 0x000fe40003f05270 */
[----:B------:R-:W-:Y:S04]  /*1060*/  STG.E desc[UR10][R2.64+-0xc], R9 ;  /* 0xfffff40902007986 */ /* 0x000fe8000c10190a */
[----:B------:R-:W-:Y:S04]  /*1070*/  STG.E desc[UR10][R28.64+-0x8], R6 ;  /* 0xfffff8061c007986 */ /* 0x000fe8000c10190a */
[----:B------:R-:W-:Y:S04]  /*1080*/  STG.E desc[UR10][R2.64+-0x8], R10 ;  /* 0xfffff80a02007986 */ /* 0x000fe8000c10190a */
[----:B------:R-:W-:Y:S04]  /*1090*/  STG.E desc[UR10][R28.64+-0x4], R7 ;  /* 0xfffffc071c007986 */ /* 0x000fe8000c10190a */
[----:B------:R-:W-:Y:S04]  /*10a0*/  STG.E desc[UR10][R2.64+-0x4], R11 ;  /* 0xfffffc0b02007986 */ /* 0x000fe8000c10190a */
[----:B----4-:R-:W-:Y:S04]  /*10b0*/  STG.E desc[UR10][R28.64], R16 ;  /* 0x000000101c007986 */ /* 0x010fe8000c10190a */
[----:B-----5:R1:W-:Y:S04]  /*10c0*/  STG.E desc[UR10][R2.64], R12 ;  /* 0x0000000c02007986 */ /* 0x0203e8000c10190a */
[----:B------:R-:W-:Y:S04]  /*10d0*/  STG.E desc[UR10][R28.64+0x4], R17 ;  /* 0x000004111c007986 */ /* 0x000fe8000c10190a */
[----:B------:R2:W-:Y:S04]  /*10e0*/  STG.E desc[UR10][R2.64+0x4], R13 ;  /* 0x0000040d02007986 */ /* 0x0005e8000c10190a */
[----:B------:R-:W-:Y:S01]  /*10f0*/  STG.E desc[UR10][R28.64+0x8], R18 ;  /* 0x000008121c007986 */ /* 0x000fe2000c10190a */
[----:B-1----:R-:W-:-:S03]  /*1100*/  IADD3 R12, P2, PT, R2, 0x40, RZ ;  /* 0x00000040020c7810 */ /* 0x002fc60007f5e0ff */
[----:B------:R1:W-:Y:S04]  /*1110*/  STG.E desc[UR10][R2.64+0x8], R14 ;  /* 0x0000080e02007986 */ /* 0x0003e8000c10190a */
[----:B------:R-:W-:Y:S01]  /*1120*/  STG.E desc[UR10][R28.64+0xc], R19 ;  /* 0x00000c131c007986 */ /* 0x000fe2000c10190a */
[----:B--2---:R-:W-:-:S03]  /*1130*/  IMAD.X R13, RZ, RZ, R3, P2 ;  /* 0x000000ffff0d7224 */ /* 0x004fc600010e0603 */
[----:B------:R2:W-:Y:S04]  /*1140*/  STG.E desc[UR10][R2.64+0xc], R15 ;  /* 0x00000c0f02007986 */ /* 0x0005e8000c10190a */
[----:B0-----:R3:W-:Y:S01]  /*1150*/  STG.E desc[UR10][R28.64+0x10], R20 ;  /* 0x000010141c007986 */ /* 0x0017e2000c10190a */
[----:B-1----:R-:W-:-:S03]  /*1160*/  IADD3 R14, P1, PT, R28, 0x40, RZ ;  /* 0x000000401c0e7810 */ /* 0x002fc60007f3e0ff */
[----:B------:R3:W-:Y:S04]  /*1170*/  STG.E desc[UR10][R2.64+0x10], R24 ;  /* 0x0000101802007986 */ /* 0x0007e8000c10190a */
[----:B------:R3:W-:Y:S01]  /*1180*/  STG.E desc[UR10][R28.64+0x14], R21 ;  /* 0x000014151c007986 */ /* 0x0007e2000c10190a */
[----:B--2---:R-:W-:-:S03]  /*1190*/  IADD3.X R15, PT, PT, RZ, R29, RZ, P1, !PT ;  /* 0x0000001dff0f7210 */ /* 0x004fc60000ffe4ff */
[----:B------:R3:W-:Y:S04]  /*11a0*/  STG.E desc[UR10][R2.64+0x14], R25 ;  /* 0x0000141902007986 */ /* 0x0007e8000c10190a */
[----:B------:R3:W-:Y:S04]  /*11b0*/  STG.E desc[UR10][R28.64+0x18], R22 ;  /* 0x000018161c007986 */ /* 0x0007e8000c10190a */
[----:B------:R3:W-:Y:S04]  /*11c0*/  STG.E desc[UR10][R2.64+0x18], R26 ;  /* 0x0000181a02007986 */ /* 0x0007e8000c10190a */
[----:B------:R3:W-:Y:S04]  /*11d0*/  STG.E desc[UR10][R28.64+0x1c], R23 ;  /* 0x00001c171c007986 */ /* 0x0007e8000c10190a */
[----:B------:R3:W-:Y:S01]  /*11e0*/  STG.E desc[UR10][R2.64+0x1c], R27 ;  /* 0x00001c1b02007986 */ /* 0x0007e2000c10190a */
[----:B------:R-:W-:Y:S05]  /*11f0*/  @P0 BRA `(.L_x_4) ;  /* 0xfffffffc00340947 */ /* 0x000fea000383ffff */
[----:B------:R-:W-:Y:S05]  /*1200*/  EXIT ;  /* 0x000000000000794d */ /* 0x000fea0003800000 */
.L_x_5:
[----:B------:R-:W-:-:S00]  /*1210*/  BRA `(.L_x_5) ;  /* 0xfffffffc00fc7947 */ /* 0x000fc0000383ffff */
[----:B------:R-:W-:-:S00]  /*1220*/  NOP ;  /* 0x0000000000007918 */ /* 0x000fc00000000000 */
        /* <DEDUP_REMOVED lines=13> */
.L_x_6:


//--------------------- .nv.shared._Z14global_latencyPjiiS_S_ --------------------------
	.section	.nv.shared._Z14global_latencyPjiiS_S_,"aw",@nobits
	.sectionflags	@""
	.align	4
.nv.shared._Z14global_latencyPjiiS_S_:
	.zero		3072


//--------------------- .nv.shared.reserved.0     --------------------------
	.section	.nv.shared.reserved.0,"aw",@nobits
	.weak		__nv_reservedSMEM_offset_0_alias
	.size		__nv_reservedSMEM_offset_0_alias, 0, 64
	.other		__nv_reservedSMEM_offset_0_alias,@"STO_CUDA_RESERVED_SHARED STV_DEFAULT"
__nv_reservedSMEM_offset_0_alias:
	.zero		0
	.zero		64


//--------------------- .nv.constant0._Z14global_latencyPjiiS_S_ --------------------------
	.section	.nv.constant0._Z14global_latencyPjiiS_S_,"a",@progbits
	.sectionflags	@""
	.align	4
.nv.constant0._Z14global_latencyPjiiS_S_:
	.zero		928


//--------------------- SYMBOLS --------------------------

	.type		.nv.reservedSmem.offset0,@object
	.size		.nv.reservedSmem.offset0,0x4
	.type		.nv.reservedSmem.cap,@object
	.size		.nv.reservedSmem.cap,0x4
